//
// Generated by NVIDIA NVVM Compiler
//
// Compiler Build ID: CL-36424714
// Cuda compilation tools, release 13.0, V13.0.88
// Based on NVVM 20.0.0
//

.version 9.0
.target sm_100
.address_size 64

	// .globl	_Z7kernel1PmS_S_
// _ZZ7kernel2PmS_S_E3A_t has been demoted
// _ZZ7kernel2PmS_S_E3B_t has been demoted

.visible .entry _Z7kernel1PmS_S_(
	.param .u64 .ptr .align 1 _Z7kernel1PmS_S__param_0,
	.param .u64 .ptr .align 1 _Z7kernel1PmS_S__param_1,
	.param .u64 .ptr .align 1 _Z7kernel1PmS_S__param_2
)
{
	.reg .pred 	%p<2>;
	.reg .b32 	%r<9>;
	.reg .b64 	%rd<53>;

	ld.param.u64 	%rd13, [_Z7kernel1PmS_S__param_0];
	ld.param.u64 	%rd14, [_Z7kernel1PmS_S__param_1];
	ld.param.u64 	%rd11, [_Z7kernel1PmS_S__param_2];
	cvta.to.global.u64 	%rd15, %rd14;
	cvta.to.global.u64 	%rd16, %rd13;
	mov.u32 	%r1, %ctaid.y;
	mov.u32 	%r2, %ntid.y;
	mov.u32 	%r3, %tid.y;
	mad.lo.s32 	%r4, %r1, %r2, %r3;
	cvt.u64.u32 	%rd1, %r4;
	mov.u32 	%r5, %ctaid.x;
	mov.u32 	%r6, %ntid.x;
	mov.u32 	%r7, %tid.x;
	mad.lo.s32 	%r8, %r5, %r6, %r7;
	cvt.u64.u32 	%rd2, %r8;
	mul.wide.u32 	%rd17, %r4, 8192;
	add.s64 	%rd18, %rd17, %rd16;
	add.s64 	%rd3, %rd18, 32;
	mul.wide.u32 	%rd19, %r8, 8;
	add.s64 	%rd20, %rd19, %rd15;
	add.s64 	%rd50, %rd20, 32768;
	mov.b64 	%rd51, 0;
	mov.u64 	%rd52, %rd51;
$L__BB0_1:
	add.s64 	%rd21, %rd3, %rd51;
	ld.global.u64 	%rd22, [%rd21+-32];
	ld.global.u64 	%rd23, [%rd50+-32768];
	mad.lo.s64 	%rd24, %rd23, %rd22, %rd52;
	ld.global.u64 	%rd25, [%rd21+-24];
	ld.global.u64 	%rd26, [%rd50+-24576];
	mad.lo.s64 	%rd27, %rd26, %rd25, %rd24;
	ld.global.u64 	%rd28, [%rd21+-16];
	ld.global.u64 	%rd29, [%rd50+-16384];
	mad.lo.s64 	%rd30, %rd29, %rd28, %rd27;
	ld.global.u64 	%rd31, [%rd21+-8];
	ld.global.u64 	%rd32, [%rd50+-8192];
	mad.lo.s64 	%rd33, %rd32, %rd31, %rd30;
	ld.global.u64 	%rd34, [%rd21];
	ld.global.u64 	%rd35, [%rd50];
	mad.lo.s64 	%rd36, %rd35, %rd34, %rd33;
	ld.global.u64 	%rd37, [%rd21+8];
	ld.global.u64 	%rd38, [%rd50+8192];
	mad.lo.s64 	%rd39, %rd38, %rd37, %rd36;
	ld.global.u64 	%rd40, [%rd21+16];
	ld.global.u64 	%rd41, [%rd50+16384];
	mad.lo.s64 	%rd42, %rd41, %rd40, %rd39;
	ld.global.u64 	%rd43, [%rd21+24];
	ld.global.u64 	%rd44, [%rd50+24576];
	mad.lo.s64 	%rd52, %rd44, %rd43, %rd42;
	add.s64 	%rd51, %rd51, 64;
	add.s64 	%rd50, %rd50, 65536;
	setp.ne.s64 	%p1, %rd51, 8192;
	@%p1 bra 	$L__BB0_1;
	cvta.to.global.u64 	%rd45, %rd11;
	shl.b64 	%rd46, %rd1, 10;
	add.s64 	%rd47, %rd46, %rd2;
	shl.b64 	%rd48, %rd47, 3;
	add.s64 	%rd49, %rd45, %rd48;
	st.global.u64 	[%rd49], %rd52;
	ret;

}
	// .globl	_Z7kernel2PmS_S_
.visible .entry _Z7kernel2PmS_S_(
	.param .u64 .ptr .align 1 _Z7kernel2PmS_S__param_0,
	.param .u64 .ptr .align 1 _Z7kernel2PmS_S__param_1,
	.param .u64 .ptr .align 1 _Z7kernel2PmS_S__param_2
)
{
	.reg .pred 	%p<2>;
	.reg .b16 	%rs<3>;
	.reg .b32 	%r<21>;
	.reg .b64 	%rd<87>;
	// demoted variable
	.shared .align 8 .b8 _ZZ7kernel2PmS_S_E3A_t[2048];
	// demoted variable
	.shared .align 8 .b8 _ZZ7kernel2PmS_S_E3B_t[2048];
	ld.param.u64 	%rd16, [_Z7kernel2PmS_S__param_0];
	ld.param.u64 	%rd17, [_Z7kernel2PmS_S__param_1];
	cvta.to.global.u64 	%rd18, %rd17;
	cvta.to.global.u64 	%rd19, %rd16;
	mov.u32 	%r1, %ctaid.y;
	mov.u32 	%r2, %ntid.y;
	mov.u32 	%r3, %tid.y;
	mad.lo.s32 	%r4, %r1, %r2, %r3;
	cvt.u64.u32 	%rd1, %r4;
	mov.u32 	%r5, %ctaid.x;
	mov.u32 	%r6, %ntid.x;
	mov.u32 	%r7, %tid.x;
	mad.lo.s32 	%r8, %r5, %r6, %r7;
	cvt.u64.u32 	%rd2, %r8;
	cvt.u16.u32 	%rs1, %r6;
	div.u16 	%rs2, 1024, %rs1;
	cvt.u64.u16 	%rd85, %rs2;
	mul.wide.u32 	%rd20, %r3, 8192;
	mul.wide.u32 	%rd21, %r8, 8;
	add.s64 	%rd22, %rd20, %rd21;
	add.s64 	%rd84, %rd18, %rd22;
	mul.wide.u32 	%rd23, %r4, 8192;
	mul.wide.u32 	%rd24, %r7, 8;
	or.b64  	%rd25, %rd23, %rd24;
	add.s64 	%rd83, %rd19, %rd25;
	mov.b64 	%rd86, 0;
	shl.b32 	%r11, %r3, 7;
$L__BB1_1:
	ld.global.u64 	%rd26, [%rd83];
	mov.u32 	%r12, _ZZ7kernel2PmS_S_E3A_t;
	add.s32 	%r13, %r12, %r11;
	shl.b32 	%r14, %r7, 3;
	add.s32 	%r15, %r13, %r14;
	st.shared.u64 	[%r15], %rd26;
	ld.global.u64 	%rd27, [%rd84];
	mov.u32 	%r16, _ZZ7kernel2PmS_S_E3B_t;
	add.s32 	%r17, %r16, %r14;
	add.s32 	%r18, %r17, %r11;
	st.shared.u64 	[%r18], %rd27;
	bar.sync 	0;
	ld.shared.u64 	%rd28, [%r13];
	ld.shared.u64 	%rd29, [%r17];
	ld.shared.u64 	%rd30, [%r13+8];
	ld.shared.u64 	%rd31, [%r17+128];
	ld.shared.u64 	%rd32, [%r13+16];
	ld.shared.u64 	%rd33, [%r17+256];
	ld.shared.u64 	%rd34, [%r13+24];
	ld.shared.u64 	%rd35, [%r17+384];
	ld.shared.u64 	%rd36, [%r13+32];
	ld.shared.u64 	%rd37, [%r17+512];
	ld.shared.u64 	%rd38, [%r13+40];
	ld.shared.u64 	%rd39, [%r17+640];
	ld.shared.u64 	%rd40, [%r13+48];
	ld.shared.u64 	%rd41, [%r17+768];
	ld.shared.u64 	%rd42, [%r13+56];
	ld.shared.u64 	%rd43, [%r17+896];
	ld.shared.u64 	%rd44, [%r13+64];
	ld.shared.u64 	%rd45, [%r17+1024];
	ld.shared.u64 	%rd46, [%r13+72];
	ld.shared.u64 	%rd47, [%r17+1152];
	ld.shared.u64 	%rd48, [%r13+80];
	ld.shared.u64 	%rd49, [%r17+1280];
	ld.shared.u64 	%rd50, [%r13+88];
	ld.shared.u64 	%rd51, [%r17+1408];
	ld.shared.u64 	%rd52, [%r13+96];
	ld.shared.u64 	%rd53, [%r17+1536];
	ld.shared.u64 	%rd54, [%r13+104];
	ld.shared.u64 	%rd55, [%r17+1664];
	ld.shared.u64 	%rd56, [%r13+112];
	ld.shared.u64 	%rd57, [%r17+1792];
	ld.shared.u64 	%rd58, [%r13+120];
	ld.shared.u64 	%rd59, [%r17+1920];
	mad.lo.s64 	%rd60, %rd29, %rd28, %rd86;
	mad.lo.s64 	%rd61, %rd31, %rd30, %rd60;
	mad.lo.s64 	%rd62, %rd33, %rd32, %rd61;
	mad.lo.s64 	%rd63, %rd35, %rd34, %rd62;
	mad.lo.s64 	%rd64, %rd37, %rd36, %rd63;
	mad.lo.s64 	%rd65, %rd39, %rd38, %rd64;
	mad.lo.s64 	%rd66, %rd41, %rd40, %rd65;
	mad.lo.s64 	%rd67, %rd43, %rd42, %rd66;
	mad.lo.s64 	%rd68, %rd45, %rd44, %rd67;
	mad.lo.s64 	%rd69, %rd47, %rd46, %rd68;
	mad.lo.s64 	%rd70, %rd49, %rd48, %rd69;
	mad.lo.s64 	%rd71, %rd51, %rd50, %rd70;
	mad.lo.s64 	%rd72, %rd53, %rd52, %rd71;
	mad.lo.s64 	%rd73, %rd55, %rd54, %rd72;
	mad.lo.s64 	%rd74, %rd57, %rd56, %rd73;
	mad.lo.s64 	%rd86, %rd59, %rd58, %rd74;
	bar.sync 	0;
	add.s64 	%rd85, %rd85, -1;
	mov.u32 	%r19, %ntid.y;
	mul.wide.u32 	%rd75, %r19, 8192;
	add.s64 	%rd84, %rd84, %rd75;
	mov.u32 	%r20, %ntid.x;
	mul.wide.u32 	%rd76, %r20, 8;
	add.s64 	%rd83, %rd83, %rd76;
	setp.ne.s64 	%p1, %rd85, 0;
	@%p1 bra 	$L__BB1_1;
	ld.param.u64 	%rd82, [_Z7kernel2PmS_S__param_2];
	cvta.to.global.u64 	%rd77, %rd82;
	shl.b64 	%rd78, %rd1, 10;
	add.s64 	%rd79, %rd78, %rd2;
	shl.b64 	%rd80, %rd79, 3;
	add.s64 	%rd81, %rd77, %rd80;
	st.global.u64 	[%rd81], %rd86;
	ret;

}


// ===== COMPILED SASS (sm_100) =====

	.target	sm_100

	.elftype	@"ET_EXEC"


//--------------------- .note.nv.tkinfo           --------------------------
	.section	.note.nv.tkinfo,"",@"SHT_NOTE"
	.sectionflags	@"SHF_NOTE_NV_TKINFO"
	.tkinfo
        /*0018*/ 	.word	0x00000002
        /*0030*/ 	.string	""
        /*0030*/ 	.string	"ptxas"
        /*0030*/ 	.string	"Cuda compilation tools, release 13.0, V13.0.88"
        /*0030*/ 	.string	"Build cuda_13.0.r13.0/compiler.36424714_0"
        /*0030*/ 	.string	"-arch sm_100 -m 64 "



//--------------------- .note.nv.cuinfo           --------------------------
	.section	.note.nv.cuinfo,"",@"SHT_NOTE"
	.sectionflags	@"SHF_NOTE_NV_CUINFO"
        /*0018*/ 	.short	0x0002
        /*001a*/ 	.short	0x0064
        /*001c*/ 	.short	0x0082
	.zero		2


//--------------------- .nv.info                  --------------------------
	.section	.nv.info,"",@"SHT_CUDA_INFO"
	.align	4


	//----- nvinfo : EIATTR_REGCOUNT
	.align		4
        /*0000*/ 	.byte	0x04, 0x2f
        /*0002*/ 	.short	(.L_1 - .L_0)
	.align		4
.L_0:
        /*0004*/ 	.word	index@(_Z7kernel1PmS_S_)
        /*0008*/ 	.word	0x00000020


	//----- nvinfo : EIATTR_FRAME_SIZE
	.align		4
.L_1:
        /*000c*/ 	.byte	0x04, 0x11
        /*000e*/ 	.short	(.L_3 - .L_2)
	.align		4
.L_2:
        /*0010*/ 	.word	index@(_Z7kernel1PmS_S_)
        /*0014*/ 	.word	0x00000000


	//----- nvinfo : EIATTR_REGCOUNT
	.align		4
.L_3:
        /*0018*/ 	.byte	0x04, 0x2f
        /*001a*/ 	.short	(.L_5 - .L_4)
	.align		4
.L_4:
        /*001c*/ 	.word	index@(_Z7kernel2PmS_S_)
        /*0020*/ 	.word	0x0000001e


	//----- nvinfo : EIATTR_FRAME_SIZE
	.align		4
.L_5:
        /*0024*/ 	.byte	0x04, 0x11
        /*0026*/ 	.short	(.L_7 - .L_6)
	.align		4
.L_6:
        /*0028*/ 	.word	index@($__internal_0_$__cuda_sm20_div_u16)
        /*002c*/ 	.word	0x00000000


	//----- nvinfo : EIATTR_FRAME_SIZE
	.align		4
.L_7:
        /*0030*/ 	.byte	0x04, 0x11
        /*0032*/ 	.short	(.L_9 - .L_8)
	.align		4
.L_8:
        /*0034*/ 	.word	index@(_Z7kernel2PmS_S_)
        /*0038*/ 	.word	0x00000000


	//----- nvinfo : EIATTR_MIN_STACK_SIZE
	.align		4
.L_9:
        /*003c*/ 	.byte	0x04, 0x12
        /*003e*/ 	.short	(.L_11 - .L_10)
	.align		4
.L_10:
        /*0040*/ 	.word	index@(_Z7kernel2PmS_S_)
        /*0044*/ 	.word	0x00000000


	//----- nvinfo : EIATTR_MIN_STACK_SIZE
	.align		4
.L_11:
        /*0048*/ 	.byte	0x04, 0x12
        /*004a*/ 	.short	(.L_13 - .L_12)
	.align		4
.L_12:
        /*004c*/ 	.word	index@(_Z7kernel1PmS_S_)
        /*0050*/ 	.word	0x00000000
.L_13:


//--------------------- .nv.compat                --------------------------
	.section	.nv.compat,"",@"SHT_CUDA_COMPAT_INFO"
	.align	4
        /*0000*/ 	.byte	0x02, 0x09, 0x00, 0x00, 0x02, 0x02, 0x01, 0x00, 0x02, 0x05, 0x05, 0x00, 0x03, 0x07, 0x01, 0x01
        /*0010*/ 	.byte	0x02, 0x03, 0x00, 0x00, 0x02, 0x06, 0x01, 0x00, 0x04, 0x0b, 0x08, 0x00, 0x01, 0x00, 0x00, 0x00
        /*0020*/ 	.byte	0x00, 0x00, 0x00, 0x00


//--------------------- .nv.info._Z7kernel2PmS_S_ --------------------------
	.section	.nv.info._Z7kernel2PmS_S_,"",@"SHT_CUDA_INFO"
	.sectionflags	@""
	.align	4


	//----- nvinfo : EIATTR_CUDA_API_VERSION
	.align		4
        /*0000*/ 	.byte	0x04, 0x37
        /*0002*/ 	.short	(.L_15 - .L_14)
.L_14:
        /*0004*/ 	.word	0x00000082


	//----- nvinfo : EIATTR_KPARAM_INFO
	.align		4
.L_15:
        /*0008*/ 	.byte	0x04, 0x17
        /*000a*/ 	.short	(.L_17 - .L_16)
.L_16:
        /*000c*/ 	.word	0x00000000
        /*0010*/ 	.short	0x0002
        /*0012*/ 	.short	0x0010
        /*0014*/ 	.byte	0x00, 0xf5, 0x21, 0x00


	//----- nvinfo : EIATTR_KPARAM_INFO
	.align		4
.L_17:
        /*0018*/ 	.byte	0x04, 0x17
        /*001a*/ 	.short	(.L_19 - .L_18)
.L_18:
        /*001c*/ 	.word	0x00000000
        /*0020*/ 	.short	0x0001
        /*0022*/ 	.short	0x0008
        /*0024*/ 	.byte	0x00, 0xf5, 0x21, 0x00


	//----- nvinfo : EIATTR_KPARAM_INFO
	.align		4
.L_19:
        /*0028*/ 	.byte	0x04, 0x17
        /*002a*/ 	.short	(.L_21 - .L_20)
.L_20:
        /*002c*/ 	.word	0x00000000
        /*0030*/ 	.short	0x0000
        /*0032*/ 	.short	0x0000
        /*0034*/ 	.byte	0x00, 0xf5, 0x21, 0x00


	//----- nvinfo : EIATTR_SPARSE_MMA_MASK
	.align		4
.L_21:
        /*0038*/ 	.byte	0x03, 0x50
        /*003a*/ 	.short	0x0000


	//----- nvinfo : EIATTR_MAXREG_COUNT
	.align		4
        /*003c*/ 	.byte	0x03, 0x1b
        /*003e*/ 	.short	0x00ff


	//----- nvinfo : EIATTR_NUM_BARRIERS
	.align		4
        /*0040*/ 	.byte	0x02, 0x4c
        /*0042*/ 	.byte	0x01
	.zero		1


	//----- nvinfo : EIATTR_MERCURY_ISA_VERSION
	.align		4
        /*0044*/ 	.byte	0x03, 0x5f
        /*0046*/ 	.short	0x0101


	//----- nvinfo : EIATTR_VRC_CTA_INIT_COUNT
	.align		4
        /*0048*/ 	.byte	0x02, 0x4a
	.zero		1
	.zero		1


	//----- nvinfo : EIATTR_EXIT_INSTR_OFFSETS
	.align		4
        /*004c*/ 	.byte	0x04, 0x1c
        /*004e*/ 	.short	(.L_23 - .L_22)


	//   ....[0]....
.L_22:
        /*0050*/ 	.word	0x00000910


	//----- nvinfo : EIATTR_CRS_STACK_SIZE
	.align		4
.L_23:
        /*0054*/ 	.byte	0x04, 0x1e
        /*0056*/ 	.short	(.L_25 - .L_24)
.L_24:
        /*0058*/ 	.word	0x00000000


	//----- nvinfo : EIATTR_CBANK_PARAM_SIZE
	.align		4
.L_25:
        /*005c*/ 	.byte	0x03, 0x19
        /*005e*/ 	.short	0x0018


	//----- nvinfo : EIATTR_PARAM_CBANK
	.align		4
        /*0060*/ 	.byte	0x04, 0x0a
        /*0062*/ 	.short	(.L_27 - .L_26)
	.align		4
.L_26:
        /*0064*/ 	.word	index@(.nv.constant0._Z7kernel2PmS_S_)
        /*0068*/ 	.short	0x0380
        /*006a*/ 	.short	0x0018


	//----- nvinfo : EIATTR_SW_WAR
	.align		4
.L_27:
        /*006c*/ 	.byte	0x04, 0x36
        /*006e*/ 	.short	(.L_29 - .L_28)
.L_28:
        /*0070*/ 	.word	0x00000008
.L_29:


//--------------------- .nv.info._Z7kernel1PmS_S_ --------------------------
	.section	.nv.info._Z7kernel1PmS_S_,"",@"SHT_CUDA_INFO"
	.sectionflags	@""
	.align	4


	//----- nvinfo : EIATTR_CUDA_API_VERSION
	.align		4
        /*0000*/ 	.byte	0x04, 0x37
        /*0002*/ 	.short	(.L_31 - .L_30)
.L_30:
        /*0004*/ 	.word	0x00000082


	//----- nvinfo : EIATTR_KPARAM_INFO
	.align		4
.L_31:
        /*0008*/ 	.byte	0x04, 0x17
        /*000a*/ 	.short	(.L_33 - .L_32)
.L_32:
        /*000c*/ 	.word	0x00000000
        /*0010*/ 	.short	0x0002
        /*0012*/ 	.short	0x0010
        /*0014*/ 	.byte	0x00, 0xf5, 0x21, 0x00


	//----- nvinfo : EIATTR_KPARAM_INFO
	.align		4
.L_33:
        /*0018*/ 	.byte	0x04, 0x17
        /*001a*/ 	.short	(.L_35 - .L_34)
.L_34:
        /*001c*/ 	.word	0x00000000
        /*0020*/ 	.short	0x0001
        /*0022*/ 	.short	0x0008
        /*0024*/ 	.byte	0x00, 0xf5, 0x21, 0x00


	//----- nvinfo : EIATTR_KPARAM_INFO
	.align		4
.L_35:
        /*0028*/ 	.byte	0x04, 0x17
        /*002a*/ 	.short	(.L_37 - .L_36)
.L_36:
        /*002c*/ 	.word	0x00000000
        /*0030*/ 	.short	0x0000
        /*0032*/ 	.short	0x0000
        /*0034*/ 	.byte	0x00, 0xf5, 0x21, 0x00


	//----- nvinfo : EIATTR_SPARSE_MMA_MASK
	.align		4
.L_37:
        /*0038*/ 	.byte	0x03, 0x50
        /*003a*/ 	.short	0x0000


	//----- nvinfo : EIATTR_MAXREG_COUNT
	.align		4
        /*003c*/ 	.byte	0x03, 0x1b
        /*003e*/ 	.short	0x00ff


	//----- nvinfo : EIATTR_MERCURY_ISA_VERSION
	.align		4
        /*0040*/ 	.byte	0x03, 0x5f
        /*0042*/ 	.short	0x0101


	//----- nvinfo : EIATTR_VRC_CTA_INIT_COUNT
	.align		4
        /*0044*/ 	.byte	0x02, 0x4a
	.zero		1
	.zero		1


	//----- nvinfo : EIATTR_EXIT_INSTR_OFFSETS
	.align		4
        /*0048*/ 	.byte	0x04, 0x1c
        /*004a*/ 	.short	(.L_39 - .L_38)


	//   ....[0]....
.L_38:
        /*004c*/ 	.word	0x00001a20


	//----- nvinfo : EIATTR_CBANK_PARAM_SIZE
	.align		4
.L_39:
        /*0050*/ 	.byte	0x03, 0x19
        /*0052*/ 	.short	0x0018


	//----- nvinfo : EIATTR_PARAM_CBANK
	.align		4
        /*0054*/ 	.byte	0x04, 0x0a
        /*0056*/ 	.short	(.L_41 - .L_40)
	.align		4
.L_40:
        /*0058*/ 	.word	index@(.nv.constant0._Z7kernel1PmS_S_)
        /*005c*/ 	.short	0x0380
        /*005e*/ 	.short	0x0018


	//----- nvinfo : EIATTR_SW_WAR
	.align		4
.L_41:
        /*0060*/ 	.byte	0x04, 0x36
        /*0062*/ 	.short	(.L_43 - .L_42)
.L_42:
        /*0064*/ 	.word	0x00000008
.L_43:


//--------------------- .nv.callgraph             --------------------------
	.section	.nv.callgraph,"",@"SHT_CUDA_CALLGRAPH"
	.align	4
	.sectionentsize	8
	.align		4
        /*0000*/ 	.word	0x00000000
	.align		4
        /*0004*/ 	.word	0xffffffff
	.align		4
        /*0008*/ 	.word	0x00000000
	.align		4
        /*000c*/ 	.word	0xfffffffe
	.align		4
        /*0010*/ 	.word	0x00000000
	.align		4
        /*0014*/ 	.word	0xfffffffd
	.align		4
        /*0018*/ 	.word	0x00000000
	.align		4
        /*001c*/ 	.word	0xfffffffc


//--------------------- .text._Z7kernel2PmS_S_    --------------------------
	.section	.text._Z7kernel2PmS_S_,"ax",@progbits
	.align	128
        .global         _Z7kernel2PmS_S_
        .type           _Z7kernel2PmS_S_,@function
        .size           _Z7kernel2PmS_S_,(.L_x_4 - _Z7kernel2PmS_S_)
        .other          _Z7kernel2PmS_S_,@"STO_CUDA_ENTRY STV_DEFAULT"
_Z7kernel2PmS_S_:
.text._Z7kernel2PmS_S_:
[----:B------:R-:W-:Y:S01]  /*0000*/  LDC R1, c[0x0][0x37c] ;  /* 0x0000df00ff017b82 */ /* 0x000fe20000000800 */
[----:B------:R-:W0:Y:S07]  /*0010*/  S2R R4, SR_TID.Y ;  /* 0x0000000000047919 */ /* 0x000e2e0000002200 */
[----:B------:R-:W0:Y:S01]  /*0020*/  LDC R3, c[0x0][0x364] ;  /* 0x0000d900ff037b82 */ /* 0x000e220000000800 */
[----:B------:R-:W-:Y:S01]  /*0030*/  MOV R9, 0xd0 ;  /* 0x000000d000097802 */ /* 0x000fe20000000f00 */
[----:B------:R-:W1:Y:S01]  /*0040*/  LDCU.64 UR8, c[0x0][0x358] ;  /* 0x00006b00ff0877ac */ /* 0x000e620008000a00 */
[----:B------:R-:W2:Y:S05]  /*0050*/  S2R R5, SR_TID.X ;  /* 0x0000000000057919 */ /* 0x000eaa0000002100 */
[----:B------:R-:W0:Y:S08]  /*0060*/  S2UR UR4, SR_CTAID.Y ;  /* 0x00000000000479c3 */ /* 0x000e300000002600 */
[----:B------:R-:W3:Y:S08]  /*0070*/  LDC R2, c[0x0][0x360] ;  /* 0x0000d800ff027b82 */ /* 0x000ef00000000800 */
[----:B------:R-:W2:Y:S01]  /*0080*/  S2UR UR5, SR_CTAID.X ;  /* 0x00000000000579c3 */ /* 0x000ea20000002500 */
[----:B0-----:R-:W-:Y:S01]  /*0090*/  IMAD R16, R3, UR4, R4 ;  /* 0x0000000403107c24 */ /* 0x001fe2000f8e0204 */
[C---:B---3--:R-:W-:Y:S01]  /*00a0*/  LOP3.LUT R0, R2.reuse, 0xffff, RZ, 0xc0, !PT ;  /* 0x0000ffff02007812 */ /* 0x048fe200078ec0ff */
[----:B-12---:R-:W-:-:S07]  /*00b0*/  IMAD R7, R2, UR5, R5 ;  /* 0x0000000502077c24 */ /* 0x006fce000f8e0205 */
[----:B------:R-:W-:Y:S05]  /*00c0*/  CALL.REL.NOINC `($__internal_0_$__cuda_sm20_div_u16) ;  /* 0x0000000800147944 */ /* 0x000fea0003c00000 */
[----:B------:R-:W0:Y:S01]  /*00d0*/  S2UR UR5, SR_CgaCtaId ;  /* 0x00000000000579c3 */ /* 0x000e220000008800 */
[----:B------:R-:W1:Y:S01]  /*00e0*/  LDCU.128 UR12, c[0x0][0x380] ;  /* 0x00007000ff0c77ac */ /* 0x000e620008000c00 */
[----:B------:R-:W-:Y:S01]  /*00f0*/  IMAD.WIDE.U32 R2, R7, 0x8, RZ ;  /* 0x0000000807027825 */ /* 0x000fe200078e00ff */
[----:B------:R-:W-:Y:S02]  /*0100*/  LOP3.LUT R0, R0, 0xffff, RZ, 0xc0, !PT ;  /* 0x0000ffff00007812 */ /* 0x000fe400078ec0ff */
[----:B------:R-:W-:Y:S01]  /*0110*/  CS2R R22, SRZ ;  /* 0x0000000000167805 */ /* 0x000fe2000001ff00 */
[----:B------:R-:W-:Y:S01]  /*0120*/  UMOV UR4, 0x400 ;  /* 0x0000040000047882 */ /* 0x000fe20000000000 */
[----:B------:R-:W-:-:S04]  /*0130*/  IMAD.WIDE.U32 R8, R16, 0x2000, RZ ;  /* 0x0000200010087825 */ /* 0x000fc800078e00ff */
[----:B------:R-:W-:-:S04]  /*0140*/  IMAD.WIDE.U32 R2, R4, 0x2000, R2 ;  /* 0x0000200004027825 */ /* 0x000fc800078e0002 */
[----:B------:R-:W-:Y:S01]  /*0150*/  IMAD.WIDE.U32 R10, R5, 0x8, RZ ;  /* 0x00000008050a7825 */ /* 0x000fe200078e00ff */
[----:B-1----:R-:W-:-:S03]  /*0160*/  IADD3 R20, P0, PT, R2, UR14, RZ ;  /* 0x0000000e02147c10 */ /* 0x002fc6000ff1e0ff */
[----:B------:R-:W-:Y:S01]  /*0170*/  HFMA2 R2, -RZ, RZ, 0, 0 ;  /* 0x00000000ff027431 */ /* 0x000fe200000001ff */
[----:B------:R-:W-:Y:S02]  /*0180*/  LOP3.LUT R18, R8, R10, RZ, 0xfc, !PT ;  /* 0x0000000a08127212 */ /* 0x000fe400078efcff */
[----:B------:R-:W-:Y:S01]  /*0190*/  IADD3.X R21, PT, PT, R3, UR15, RZ, P0, !PT ;  /* 0x0000000f03157c10 */ /* 0x000fe200087fe4ff */
[----:B0-----:R-:W-:Y:S01]  /*01a0*/  ULEA UR6, UR5, UR4, 0x18 ;  /* 0x0000000405067291 */ /* 0x001fe2000f8ec0ff */
[----:B------:R-:W-:Y:S01]  /*01b0*/  LOP3.LUT R8, R9, R11, RZ, 0xfc, !PT ;  /* 0x0000000b09087212 */ /* 0x000fe200078efcff */
[----:B------:R-:W-:Y:S01]  /*01c0*/  UIADD3 UR4, UPT, UPT, UR4, 0x800, URZ ;  /* 0x0000080004047890 */ /* 0x000fe2000fffe0ff */
[----:B------:R-:W-:-:S03]  /*01d0*/  IADD3 R18, P1, PT, R18, UR12, RZ ;  /* 0x0000000c12127c10 */ /* 0x000fc6000ff3e0ff */
[----:B------:R-:W-:Y:S01]  /*01e0*/  ULEA UR4, UR5, UR4, 0x18 ;  /* 0x0000000405047291 */ /* 0x000fe2000f8ec0ff */
[----:B------:R-:W-:Y:S02]  /*01f0*/  LEA R6, R4, UR6, 0x7 ;  /* 0x0000000604067c11 */ /* 0x000fe4000f8e38ff */
[----:B------:R-:W-:-:S03]  /*0200*/  IADD3.X R19, PT, PT, R8, UR13, RZ, P1, !PT ;  /* 0x0000000d08137c10 */ /* 0x000fc60008ffe4ff */
[C---:B------:R-:W-:Y:S02]  /*0210*/  LEA R3, R5.reuse, UR4, 0x3 ;  /* 0x0000000405037c11 */ /* 0x040fe4000f8e18ff */
[----:B------:R-:W-:Y:S02]  /*0220*/  LEA R5, R5, R6, 0x3 ;  /* 0x0000000605057211 */ /* 0x000fe400078e18ff */
[----:B------:R-:W-:-:S07]  /*0230*/  LEA R4, R4, R3, 0x7 ;  /* 0x0000000304047211 */ /* 0x000fce00078e38ff */
.L_x_0:
[----:B------:R-:W2:Y:S04]  /*0240*/  LDG.E.64 R10, desc[UR8][R18.64] ;  /* 0x00000008120a7981 */ /* 0x000ea8000c1e1b00 */
[----:B------:R-:W3:Y:S01]  /*0250*/  LDG.E.64 R26, desc[UR8][R20.64] ;  /* 0x00000008141a7981 */ /* 0x000ee2000c1e1b00 */
[----:B------:R-:W-:-:S04]  /*0260*/  IADD3 R0, P0, PT, R0, -0x1, RZ ;  /* 0xffffffff00007810 */ /* 0x000fc80007f1e0ff */
[----:B------:R-:W-:Y:S02]  /*0270*/  IADD3.X R2, PT, PT, R2, -0x1, RZ, P0, !PT ;  /* 0xffffffff02027810 */ /* 0x000fe400007fe4ff */
[----:B------:R-:W-:-:S04]  /*0280*/  ISETP.NE.U32.AND P0, PT, R0, RZ, PT ;  /* 0x000000ff0000720c */ /* 0x000fc80003f05070 */
[----:B------:R-:W-:Y:S01]  /*0290*/  ISETP.NE.AND.EX P0, PT, R2, RZ, PT, P0 ;  /* 0x000000ff0200720c */ /* 0x000fe20003f05300 */
[----:B--2---:R-:W-:Y:S04]  /*02a0*/  STS.64 [R5], R10 ;  /* 0x0000000a05007388 */ /* 0x004fe80000000a00 */
[----:B---3--:R0:W-:Y:S01]  /*02b0*/  STS.64 [R4], R26 ;  /* 0x0000001a04007388 */ /* 0x0081e20000000a00 */
[----:B------:R-:W-:Y:S08]  /*02c0*/  BAR.SYNC.DEFER_BLOCKING 0x0 ;  /* 0x0000000000007b1d */ /* 0x000ff00000010000 */
[----:B0-----:R-:W0:Y:S01]  /*02d0*/  LDC R27, c[0x0][0x364] ;  /* 0x0000d900ff1b7b82 */ /* 0x001e220000000800 */
[----:B------:R-:W-:Y:S04]  /*02e0*/  LDS.64 R8, [R3] ;  /* 0x0000000003087984 */ /* 0x000fe80000000a00 */
[----:B------:R-:W1:Y:S04]  /*02f0*/  LDS.128 R12, [R6] ;  /* 0x00000000060c7984 */ /* 0x000e680000000c00 */
[----:B------:R-:W2:Y:S01]  /*0300*/  LDS.64 R24, [R3+0x80] ;  /* 0x0000800003187984 */ /* 0x000ea20000000a00 */
[----:B0-----:R-:W-:-:S04]  /*0310*/  IMAD.WIDE.U32 R20, R27, 0x2000, R20 ;  /* 0x000020001b147825 */ /* 0x001fc800078e0014 */
[----:B-1----:R-:W-:Y:S02]  /*0320*/  IMAD R9, R9, R12, RZ ;  /* 0x0000000c09097224 */ /* 0x002fe400078e02ff */
[----:B------:R-:W-:-:S04]  /*0330*/  IMAD.WIDE.U32 R22, R12, R8, R22 ;  /* 0x000000080c167225 */ /* 0x000fc800078e0016 */
[----:B------:R-:W-:Y:S02]  /*0340*/  IMAD R17, R13, R8, R9 ;  /* 0x000000080d117224 */ /* 0x000fe400078e0209 */
[----:B------:R-:W-:Y:S03]  /*0350*/  LDS.64 R12, [R3+0x100] ;  /* 0x00010000030c7984 */ /* 0x000fe60000000a00 */
[----:B------:R-:W-:Y:S01]  /*0360*/  IADD3 R23, PT, PT, R23, R17, RZ ;  /* 0x0000001117177210 */ /* 0x000fe20007ffe0ff */
[----:B------:R-:W0:Y:S01]  /*0370*/  LDS.128 R8, [R6+0x10] ;  /* 0x0000100006087984 */ /* 0x000e220000000c00 */
[----:B--2---:R-:W-:-:S04]  /*0380*/  IMAD R17, R25, R14, RZ ;  /* 0x0000000e19117224 */ /* 0x004fc800078e02ff */
[C---:B------:R-:W-:Y:S02]  /*0390*/  IMAD R15, R24.reuse, R15, R17 ;  /* 0x0000000f180f7224 */ /* 0x040fe400078e0211 */
[----:B------:R-:W-:Y:S02]  /*03a0*/  IMAD.WIDE.U32 R24, R24, R14, R22 ;  /* 0x0000000e18187225 */ /* 0x000fe400078e0016 */
[----:B------:R-:W1:Y:S03]  /*03b0*/  LDS.64 R22, [R3+0x180] ;  /* 0x0001800003167984 */ /* 0x000e660000000a00 */
[----:B------:R-:W-:Y:S01]  /*03c0*/  IADD3 R25, PT, PT, R25, R15, RZ ;  /* 0x0000000f19197210 */ /* 0x000fe20007ffe0ff */
[----:B0-----:R-:W-:Y:S02]  /*03d0*/  IMAD R17, R13, R8, RZ ;  /* 0x000000080d117224 */ /* 0x001fe400078e02ff */
[----:B------:R-:W-:-:S04]  /*03e0*/  IMAD.WIDE.U32 R24, R8, R12, R24 ;  /* 0x0000000c08187225 */ /* 0x000fc800078e0018 */
[----:B------:R-:W-:Y:S02]  /*03f0*/  IMAD R17, R9, R12, R17 ;  /* 0x0000000c09117224 */ /* 0x000fe400078e0211 */
[----:B------:R-:W-:Y:S03]  /*0400*/  LDS.64 R8, [R3+0x200] ;  /* 0x0002000003087984 */ /* 0x000fe60000000a00 */
[----:B------:R-:W-:Y:S01]  /*0410*/  IADD3 R25, PT, PT, R25, R17, RZ ;  /* 0x0000001119197210 */ /* 0x000fe20007ffe0ff */
[----:B------:R-:W0:Y:S01]  /*0420*/  LDS.128 R12, [R6+0x20] ;  /* 0x00002000060c7984 */ /* 0x000e220000000c00 */
[----:B-1----:R-:W-:-:S04]  /*0430*/  IMAD R17, R23, R10, RZ ;  /* 0x0000000a17117224 */ /* 0x002fc800078e02ff */
[C---:B------:R-:W-:Y:S02]  /*0440*/  IMAD R17, R22.reuse, R11, R17 ;  /* 0x0000000b16117224 */ /* 0x040fe400078e0211 */
[----:B------:R-:W-:Y:S02]  /*0450*/  IMAD.WIDE.U32 R10, R22, R10, R24 ;  /* 0x0000000a160a7225 */ /* 0x000fe400078e0018 */
[----:B------:R-:W1:Y:S03]  /*0460*/  LDS.64 R22, [R3+0x280] ;  /* 0x0002800003167984 */ /* 0x000e660000000a00 */
[----:B------:R-:W-:Y:S01]  /*0470*/  IADD3 R11, PT, PT, R11, R17, RZ ;  /* 0x000000110b0b7210 */ /* 0x000fe20007ffe0ff */
[----:B------:R-:W-:Y:S01]  /*0480*/  LDS.64 R24, [R3+0x300] ;  /* 0x0003000003187984 */ /* 0x000fe20000000a00 */
[----:B0-----:R-:W-:-:S04]  /*0490*/  IMAD R9, R9, R12, RZ ;  /* 0x0000000c09097224 */ /* 0x001fc800078e02ff */
[-C--:B------:R-:W-:Y:S02]  /*04a0*/  IMAD R17, R13, R8.reuse, R9 ;  /* 0x000000080d117224 */ /* 0x080fe400078e0209 */
[----:B------:R-:W-:Y:S02]  /*04b0*/  IMAD.WIDE.U32 R12, R12, R8, R10 ;  /* 0x000000080c0c7225 */ /* 0x000fe400078e000a */
[----:B------:R-:W0:Y:S03]  /*04c0*/  LDS.128 R8, [R6+0x30] ;  /* 0x0000300006087984 */ /* 0x000e260000000c00 */
[----:B------:R-:W-:Y:S01]  /*04d0*/  IADD3 R13, PT, PT, R13, R17, RZ ;  /* 0x000000110d0d7210 */ /* 0x000fe20007ffe0ff */
[----:B-1----:R-:W-:-:S04]  /*04e0*/  IMAD R17, R23, R14, RZ ;  /* 0x0000000e17117224 */ /* 0x002fc800078e02ff */
[C---:B------:R-:W-:Y:S02]  /*04f0*/  IMAD R15, R22.reuse, R15, R17 ;  /* 0x0000000f160f7224 */ /* 0x040fe400078e0211 */
[----:B------:R-:W-:Y:S02]  /*0500*/  IMAD.WIDE.U32 R12, R22, R14, R12 ;  /* 0x0000000e160c7225 */ /* 0x000fe400078e000c */
[----:B------:R-:W1:Y:S03]  /*0510*/  LDS.64 R22, [R3+0x380] ;  /* 0x0003800003167984 */ /* 0x000e660000000a00 */
[----:B------:R-:W-:Y:S01]  /*0520*/  IADD3 R13, PT, PT, R13, R15, RZ ;  /* 0x0000000f0d0d7210 */ /* 0x000fe20007ffe0ff */
[----:B0-----:R-:W-:-:S04]  /*0530*/  IMAD R17, R25, R8, RZ ;  /* 0x0000000819117224 */ /* 0x001fc800078e02ff */
[-C--:B------:R-:W-:Y:S02]  /*0540*/  IMAD R17, R9, R24.reuse, R17 ;  /* 0x0000001809117224 */ /* 0x080fe400078e0211 */
[----:B------:R-:W-:Y:S02]  /*0550*/  IMAD.WIDE.U32 R24, R8, R24, R12 ;  /* 0x0000001808187225 */ /* 0x000fe400078e000c */
        /* <DEDUP_REMOVED lines=33> */
[----:B------:R-:W-:-:S04]  /*0770*/  IMAD.WIDE.U32 R12, R12, R8, R10 ;  /* 0x000000080c0c7225 */ /* 0x000fc800078e000a */
[-C--:B-1----:R-:W-:Y:S01]  /*0780*/  IMAD R17, R23, R14.reuse, RZ ;  /* 0x0000000e17117224 */ /* 0x082fe200078e02ff */
[----:B------:R-:W-:Y:S01]  /*0790*/  IADD3 R13, PT, PT, R13, R9, RZ ;  /* 0x000000090d0d7210 */ /* 0x000fe20007ffe0ff */
[----:B------:R-:W0:Y:S01]  /*07a0*/  LDC R23, c[0x0][0x360] ;  /* 0x0000d800ff177b82 */ /* 0x000e220000000800 */
[----:B------:R-:W1:Y:S01]  /*07b0*/  LDS.128 R8, [R6+0x70] ;  /* 0x0000700006087984 */ /* 0x000e620000000c00 */
[C---:B------:R-:W-:Y:S02]  /*07c0*/  IMAD R17, R22.reuse, R15, R17 ;  /* 0x0000000f16117224 */ /* 0x040fe400078e0211 */
[----:B------:R-:W-:Y:S02]  /*07d0*/  IMAD.WIDE.U32 R12, R22, R14, R12 ;  /* 0x0000000e160c7225 */ /* 0x000fe400078e000c */
[----:B------:R-:W2:Y:S03]  /*07e0*/  LDS.64 R14, [R3+0x780] ;  /* 0x00078000030e7984 */ /* 0x000ea60000000a00 */
[----:B------:R-:W-:Y:S01]  /*07f0*/  IADD3 R13, PT, PT, R13, R17, RZ ;  /* 0x000000110d0d7210 */ /* 0x000fe20007ffe0ff */
[----:B0-----:R-:W-:-:S04]  /*0800*/  IMAD.WIDE.U32 R18, R23, 0x8, R18 ;  /* 0x0000000817127825 */ /* 0x001fc800078e0012 */
[----:B-1----:R-:W-:-:S04]  /*0810*/  IMAD R17, R25, R8, RZ ;  /* 0x0000000819117224 */ /* 0x002fc800078e02ff */
[-C--:B------:R-:W-:Y:S02]  /*0820*/  IMAD R17, R9, R24.reuse, R17 ;  /* 0x0000001809117224 */ /* 0x080fe400078e0211 */
[----:B------:R-:W-:-:S04]  /*0830*/  IMAD.WIDE.U32 R8, R8, R24, R12 ;  /* 0x0000001808087225 */ /* 0x000fc800078e000c */
[----:B--2---:R-:W-:Y:S01]  /*0840*/  IMAD R13, R15, R10, RZ ;  /* 0x0000000a0f0d7224 */ /* 0x004fe200078e02ff */
[----:B------:R-:W-:-:S03]  /*0850*/  IADD3 R9, PT, PT, R9, R17, RZ ;  /* 0x0000001109097210 */ /* 0x000fc60007ffe0ff */
[C---:B------:R-:W-:Y:S02]  /*0860*/  IMAD R13, R14.reuse, R11, R13 ;  /* 0x0000000b0e0d7224 */ /* 0x040fe400078e020d */
[----:B------:R-:W-:-:S05]  /*0870*/  IMAD.WIDE.U32 R22, R14, R10, R8 ;  /* 0x0000000a0e167225 */ /* 0x000fca00078e0008 */
[----:B------:R-:W-:Y:S01]  /*0880*/  IADD3 R23, PT, PT, R23, R13, RZ ;  /* 0x0000000d17177210 */ /* 0x000fe20007ffe0ff */
[----:B------:R-:W-:Y:S06]  /*0890*/  BAR.SYNC.DEFER_BLOCKING 0x0 ;  /* 0x0000000000007b1d */ /* 0x000fec0000010000 */
[----:B------:R-:W-:Y:S05]  /*08a0*/  @P0 BRA `(.L_x_0) ;  /* 0xfffffff800640947 */ /* 0x000fea000383ffff */
[----:B------:R-:W0:Y:S01]  /*08b0*/  LDCU.64 UR4, c[0x0][0x390] ;  /* 0x00007200ff0477ac */ /* 0x000e220008000a00 */
[----:B------:R-:W-:-:S04]  /*08c0*/  LEA R7, P0, R16, R7, 0xa ;  /* 0x0000000710077211 */ /* 0x000fc800078050ff */
[----:B------:R-:W-:Y:S02]  /*08d0*/  LEA.HI.X R16, R16, RZ, RZ, 0xa, P0 ;  /* 0x000000ff10107211 */ /* 0x000fe400000f54ff */
[----:B0-----:R-:W-:-:S04]  /*08e0*/  LEA R2, P0, R7, UR4, 0x3 ;  /* 0x0000000407027c11 */ /* 0x001fc8000f8018ff */
[----:B------:R-:W-:-:S05]  /*08f0*/  LEA.HI.X R3, R7, UR5, R16, 0x3, P0 ;  /* 0x0000000507037c11 */ /* 0x000fca00080f1c10 */
[----:B------:R-:W-:Y:S01]  /*0900*/  STG.E.64 desc[UR8][R2.64], R22 ;  /* 0x0000001602007986 */ /* 0x000fe2000c101b08 */
[----:B------:R-:W-:Y:S05]  /*0910*/  EXIT ;  /* 0x000000000000794d */ /* 0x000fea0003800000 */
        .weak           $__internal_0_$__cuda_sm20_div_u16
        .type           $__internal_0_$__cuda_sm20_div_u16,@function
        .size           $__internal_0_$__cuda_sm20_div_u16,(.L_x_4 - $__internal_0_$__cuda_sm20_div_u16)
$__internal_0_$__cuda_sm20_div_u16:
[----:B------:R-:W0:Y:S01]  /*0920*/  I2F.U16 R2, R0 ;  /* 0x0000000000027306 */ /* 0x000e220000101000 */
[----:B------:R-:W-:Y:S02]  /*0930*/  MOV R3, 0x4b800000 ;  /* 0x4b80000000037802 */ /* 0x000fe40000000f00 */
[C---:B0-----:R-:W-:Y:S02]  /*0940*/  FSETP.GEU.AND P1, PT, |R2|.reuse, 1.175494350822287508e-38, PT ;  /* 0x008000000200780b */ /* 0x041fe40003f2e200 */
[----:B------:R-:W-:Y:S02]  /*0950*/  FSETP.GT.AND P0, PT, |R2|, 8.50705917302346158658e+37, PT ;  /* 0x7e8000000200780b */ /* 0x000fe40003f04200 */
[----:B------:R-:W-:-:S04]  /*0960*/  FSEL R3, R3, 1, !P1 ;  /* 0x3f80000003037808 */ /* 0x000fc80004800000 */
[----:B------:R-:W-:Y:S02]  /*0970*/  FSEL R3, R3, 0.25, !P0 ;  /* 0x3e80000003037808 */ /* 0x000fe40004000000 */
[----:B------:R-:W-:-:S03]  /*0980*/  ISETP.NE.U32.AND P0, PT, R0, RZ, PT ;  /* 0x000000ff0000720c */ /* 0x000fc60003f05070 */
[----:B------:R-:W-:Y:S01]  /*0990*/  FMUL R6, R2, R3 ;  /* 0x0000000302067220 */ /* 0x000fe20000400000 */
[----:B------:R-:W-:-:S05]  /*09a0*/  I2FP.F32.U32.RZ R2, 0x400 ;  /* 0x0000040000027845 */ /* 0x000fca000020d000 */
[----:B------:R-:W0:Y:S02]  /*09b0*/  MUFU.RCP R6, R6 ;  /* 0x0000000600067308 */ /* 0x000e240000001000 */
[----:B0-----:R-:W-:-:S05]  /*09c0*/  FMUL R3, R3, R6 ;  /* 0x0000000603037220 */ /* 0x001fca0000400000 */
[----:B------:R-:W-:-:S05]  /*09d0*/  IADD3 R3, PT, PT, R3, 0x2, RZ ;  /* 0x0000000203037810 */ /* 0x000fca0007ffe0ff */
[----:B------:R-:W-:Y:S01]  /*09e0*/  FMUL.RZ R8, R2, R3 ;  /* 0x0000000302087220 */ /* 0x000fe2000040c000 */
[----:B------:R-:W-:Y:S01]  /*09f0*/  HFMA2 R3, -RZ, RZ, 0, 0 ;  /* 0x00000000ff037431 */ /* 0x000fe200000001ff */
[----:B------:R-:W-:-:S04]  /*0a00*/  MOV R2, R9 ;  /* 0x0000000900027202 */ /* 0x000fc80000000f00 */
[----:B------:R-:W0:Y:S02]  /*0a10*/  F2I.U32.TRUNC.NTZ R8, R8 ;  /* 0x0000000800087305 */ /* 0x000e24000020f000 */
[----:B0-----:R-:W-:Y:S02]  /*0a20*/  LOP3.LUT R0, R8, 0xffff, RZ, 0xc0, !PT ;  /* 0x0000ffff08007812 */ /* 0x001fe400078ec0ff */
[----:B------:R-:W-:Y:S01]  /*0a30*/  @!P0 MOV R0, 0xffffffff ;  /* 0xffffffff00008802 */ /* 0x000fe20000000f00 */
[----:B------:R-:W-:Y:S06]  /*0a40*/  RET.REL.NODEC R2 `(_Z7kernel2PmS_S_) ;  /* 0xfffffff4026c7950 */ /* 0x000fec0003c3ffff */
.L_x_1:
[----:B------:R-:W-:-:S00]  /*0a50*/  BRA `(.L_x_1) ;  /* 0xfffffffc00fc7947 */ /* 0x000fc0000383ffff */
[----:B------:R-:W-:-:S00]  /*0a60*/  NOP ;  /* 0x0000000000007918 */ /* 0x000fc00000000000 */
        /* <DEDUP_REMOVED lines=9> */
.L_x_4:


//--------------------- .text._Z7kernel1PmS_S_    --------------------------
	.section	.text._Z7kernel1PmS_S_,"ax",@progbits
	.align	128
        .global         _Z7kernel1PmS_S_
        .type           _Z7kernel1PmS_S_,@function
        .size           _Z7kernel1PmS_S_,(.L_x_6 - _Z7kernel1PmS_S_)
        .other          _Z7kernel1PmS_S_,@"STO_CUDA_ENTRY STV_DEFAULT"
_Z7kernel1PmS_S_:
.text._Z7kernel1PmS_S_:
[----:B------:R-:W-:Y:S01]  /*0000*/  LDC R1, c[0x0][0x37c] ;  /* 0x0000df00ff017b82 */ /* 0x000fe20000000800 */
[----:B------:R-:W0:Y:S07]  /*0010*/  S2R R7, SR_TID.X ;  /* 0x0000000000077919 */ /* 0x000e2e0000002100 */
[----:B------:R-:W1:Y:S01]  /*0020*/  LDC R13, c[0x0][0x364] ;  /* 0x0000d900ff0d7b82 */ /* 0x000e620000000800 */
[----:B------:R-:W-:Y:S01]  /*0030*/  CS2R R22, SRZ ;  /* 0x0000000000167805 */ /* 0x000fe2000001ff00 */
[----:B------:R-:W2:Y:S01]  /*0040*/  LDCU.64 UR6, c[0x0][0x358] ;  /* 0x00006b00ff0677ac */ /* 0x000ea20008000a00 */
[----:B------:R-:W1:Y:S05]  /*0050*/  S2R R6, SR_TID.Y ;  /* 0x0000000000067919 */ /* 0x000e6a0000002200 */
[----:B------:R-:W0:Y:S08]  /*0060*/  S2UR UR5, SR_CTAID.X ;  /* 0x00000000000579c3 */ /* 0x000e300000002500 */
[----:B------:R-:W0:Y:S08]  /*0070*/  LDC R0, c[0x0][0x360] ;  /* 0x0000d800ff007b82 */ /* 0x000e300000000800 */
[----:B------:R-:W3:Y:S08]  /*0080*/  LDC.64 R2, c[0x0][0x388] ;  /* 0x0000e200ff027b82 */ /* 0x000ef00000000a00 */
[----:B------:R-:W1:Y:S08]  /*0090*/  S2UR UR4, SR_CTAID.Y ;  /* 0x00000000000479c3 */ /* 0x000e700000002600 */
[----:B------:R-:W4:Y:S01]  /*00a0*/  LDC.64 R4, c[0x0][0x380] ;  /* 0x0000e000ff047b82 */ /* 0x000f220000000a00 */
[----:B0-----:R-:W-:Y:S01]  /*00b0*/  IMAD R0, R0, UR5, R7 ;  /* 0x0000000500007c24 */ /* 0x001fe2000f8e0207 */
[----:B------:R-:W-:-:S03]  /*00c0*/  UMOV UR5, URZ ;  /* 0x000000ff00057c82 */ /* 0x000fc60008000000 */
[----:B---3--:R-:W-:-:S03]  /*00d0*/  IMAD.WIDE.U32 R2, R0, 0x8, R2 ;  /* 0x0000000800027825 */ /* 0x008fc600078e0002 */
[----:B------:R-:W-:Y:S01]  /*00e0*/  IADD3 R2, P0, PT, R2, 0x8000, RZ ;  /* 0x0000800002027810 */ /* 0x000fe20007f1e0ff */
[----:B-1----:R-:W-:-:S03]  /*00f0*/  IMAD R13, R13, UR4, R6 ;  /* 0x000000040d0d7c24 */ /* 0x002fc6000f8e0206 */
[----:B------:R-:W-:Y:S01]  /*0100*/  IADD3.X R3, PT, PT, RZ, R3, RZ, P0, !PT ;  /* 0x00000003ff037210 */ /* 0x000fe200007fe4ff */
[----:B------:R-:W-:Y:S01]  /*0110*/  UMOV UR4, URZ ;  /* 0x000000ff00047c82 */ /* 0x000fe20008000000 */
[----:B--2-4-:R-:W-:-:S07]  /*0120*/  IMAD.WIDE.U32 R4, R13, 0x2000, R4 ;  /* 0x000020000d047825 */ /* 0x014fce00078e0004 */
.L_x_2:
[----:B------:R-:W-:Y:S01]  /*0130*/  IADD3 R6, P0, PT, R4, UR4, RZ ;  /* 0x0000000404067c10 */ /* 0x000fe2000ff1e0ff */
[----:B------:R-:W2:Y:S03]  /*0140*/  LDG.E.64 R10, desc[UR6][R2.64+-0x8000] ;  /* 0xff800006020a7981 */ /* 0x000ea6000c1e1b00 */
[----:B------:R-:W-:Y:S01]  /*0150*/  IADD3.X R7, PT, PT, R5, UR5, RZ, P0, !PT ;  /* 0x0000000505077c10 */ /* 0x000fe200087fe4ff */
[----:B------:R-:W3:Y:S04]  /*0160*/  LDG.E.64 R18, desc[UR6][R2.64+-0x6000] ;  /* 0xffa0000602127981 */ /* 0x000ee8000c1e1b00 */
[----:B------:R-:W2:Y:S04]  /*0170*/  LDG.E.64 R8, desc[UR6][R6.64] ;  /* 0x0000000606087981 */ /* 0x000ea8000c1e1b00 */
[----:B------:R-:W3:Y:S04]  /*0180*/  LDG.E.64 R20, desc[UR6][R6.64+0x8] ;  /* 0x0000080606147981 */ /* 0x000ee8000c1e1b00 */
[----:B------:R-:W4:Y:S04]  /*0190*/  LDG.E.64 R14, desc[UR6][R2.64+-0x4000] ;  /* 0xffc00006020e7981 */ /* 0x000f28000c1e1b00 */
[----:B------:R-:W4:Y:S04]  /*01a0*/  LDG.E.64 R16, desc[UR6][R6.64+0x10] ;  /* 0x0000100606107981 */ /* 0x000f28000c1e1b00 */
[----:B------:R-:W5:Y:S04]  /*01b0*/  LDG.E.64 R26, desc[UR6][R6.64+0x1f8] ;  /* 0x0001f806061a7981 */ /* 0x000f68000c1e1b00 */
[----:B------:R-:W5:Y:S01]  /*01c0*/  LDG.E.64 R28, desc[UR6][R2.64+0x76000] ;  /* 0x07600006021c7981 */ /* 0x000f62000c1e1b00 */
[----:B--2---:R-:W-:-:S02]  /*01d0*/  IMAD R11, R11, R8, RZ ;  /* 0x000000080b0b7224 */ /* 0x004fc400078e02ff */
[----:B------:R-:W-:-:S04]  /*01e0*/  IMAD.WIDE.U32 R22, R8, R10, R22 ;  /* 0x0000000a08167225 */ /* 0x000fc800078e0016 */
[----:B------:R-:W-:Y:S02]  /*01f0*/  IMAD R25, R9, R10, R11 ;  /* 0x0000000a09197224 */ /* 0x000fe400078e020b */
[----:B------:R-:W2:Y:S04]  /*0200*/  LDG.E.64 R8, desc[UR6][R2.64+-0x2000] ;  /* 0xffe0000602087981 */ /* 0x000ea8000c1e1b00 */
[----:B------:R-:W2:Y:S01]  /*0210*/  LDG.E.64 R10, desc[UR6][R6.64+0x18] ;  /* 0x00001806060a7981 */ /* 0x000ea2000c1e1b00 */
[----:B------:R-:W-:Y:S01]  /*0220*/  IADD3 R23, PT, PT, R23, R25, RZ ;  /* 0x0000001917177210 */ /* 0x000fe20007ffe0ff */
[----:B---3--:R-:W-:-:S04]  /*0230*/  IMAD R19, R19, R20, RZ ;  /* 0x0000001413137224 */ /* 0x008fc800078e02ff */
[-C--:B------:R-:W-:Y:S02]  /*0240*/  IMAD R25, R21, R18.reuse, R19 ;  /* 0x0000001215197224 */ /* 0x080fe400078e0213 */
[----:B------:R-:W-:Y:S02]  /*0250*/  IMAD.WIDE.U32 R22, R20, R18, R22 ;  /* 0x0000001214167225 */ /* 0x000fe400078e0016 */
[----:B------:R-:W3:Y:S04]  /*0260*/  LDG.E.64 R18, desc[UR6][R2.64] ;  /* 0x0000000602127981 */ /* 0x000ee8000c1e1b00 */
[----:B------:R-:W3:Y:S01]  /*0270*/  LDG.E.64 R20, desc[UR6][R6.64+0x20] ;  /* 0x0000200606147981 */ /* 0x000ee2000c1e1b00 */
[----:B------:R-:W-:Y:S01]  /*0280*/  IADD3 R23, PT, PT, R23, R25, RZ ;  /* 0x0000001917177210 */ /* 0x000fe20007ffe0ff */
[----:B----4-:R-:W-:-:S04]  /*0290*/  IMAD R15, R15, R16, RZ ;  /* 0x000000100f0f7224 */ /* 0x010fc800078e02ff */
[-C--:B------:R-:W-:Y:S02]  /*02a0*/  IMAD R25, R17, R14.reuse, R15 ;  /* 0x0000000e11197224 */ /* 0x080fe400078e020f */
[----:B------:R-:W-:Y:S02]  /*02b0*/  IMAD.WIDE.U32 R22, R16, R14, R22 ;  /* 0x0000000e10167225 */ /* 0x000fe400078e0016 */
[----:B------:R-:W4:Y:S04]  /*02c0*/  LDG.E.64 R14, desc[UR6][R2.64+0x2000] ;  /* 0x00200006020e7981 */ /* 0x000f28000c1e1b00 */
[----:B------:R-:W4:Y:S01]  /*02d0*/  LDG.E.64 R16, desc[UR6][R6.64+0x28] ;  /* 0x0000280606107981 */ /* 0x000f22000c1e1b00 */
[----:B------:R-:W-:Y:S01]  /*02e0*/  IADD3 R23, PT, PT, R23, R25, RZ ;  /* 0x0000001917177210 */ /* 0x000fe20007ffe0ff */
        /* <DEDUP_REMOVED lines=339> */
[----:B------:R0:W4:Y:S04]  /*1820*/  LDG.E.64 R16, desc[UR6][R2.64+0x74000] ;  /* 0x0740000602107981 */ /* 0x000128000c1e1b00 */
[----:B------:R-:W4:Y:S01]  /*1830*/  LDG.E.64 R14, desc[UR6][R6.64+0x1f0] ;  /* 0x0001f006060e7981 */ /* 0x000f22000c1e1b00 */
[----:B------:R-:W-:Y:S01]  /*1840*/  IADD3 R23, PT, PT, R23, R25, RZ ;  /* 0x0000001917177210 */ /* 0x000fe20007ffe0ff */
[----:B------:R-:W-:-:S04]  /*1850*/  UIADD3 UR4, UP0, UPT, UR4, 0x200, URZ ;  /* 0x0000020004047890 */ /* 0x000fc8000ff1e0ff */
[----:B------:R-:W-:Y:S02]  /*1860*/  UIADD3.X UR5, UPT, UPT, URZ, UR5, URZ, UP0, !UPT ;  /* 0x00000005ff057290 */ /* 0x000fe400087fe4ff */
[----:B------:R-:W-:-:S04]  /*1870*/  UISETP.NE.U32.AND UP0, UPT, UR4, 0x2000, UPT ;  /* 0x000020000400788c */ /* 0x000fc8000bf05070 */
[----:B------:R-:W-:Y:S01]  /*1880*/  UISETP.NE.AND.EX UP0, UPT, UR5, URZ, UPT, UP0 ;  /* 0x000000ff0500728c */ /* 0x000fe2000bf05300 */
[----:B0-----:R-:W-:-:S04]  /*1890*/  IADD3 R2, P0, PT, R2, 0x80000, RZ ;  /* 0x0008000002027810 */ /* 0x001fc80007f1e0ff */
[----:B------:R-:W-:Y:S01]  /*18a0*/  IADD3.X R3, PT, PT, RZ, R3, RZ, P0, !PT ;  /* 0x00000003ff037210 */ /* 0x000fe200007fe4ff */
[----:B--2---:R-:W-:-:S04]  /*18b0*/  IMAD R9, R9, R10, RZ ;  /* 0x0000000a09097224 */ /* 0x004fc800078e02ff */
[-C--:B------:R-:W-:Y:S02]  /*18c0*/  IMAD R11, R11, R8.reuse, R9 ;  /* 0x000000080b0b7224 */ /* 0x080fe400078e0209 */
[----:B------:R-:W-:-:S05]  /*18d0*/  IMAD.WIDE.U32 R8, R10, R8, R22 ;  /* 0x000000080a087225 */ /* 0x000fca00078e0016 */
[----:B------:R-:W-:Y:S01]  /*18e0*/  IADD3 R9, PT, PT, R9, R11, RZ ;  /* 0x0000000b09097210 */ /* 0x000fe20007ffe0ff */
[----:B---3--:R-:W-:-:S04]  /*18f0*/  IMAD R11, R19, R20, RZ ;  /* 0x00000014130b7224 */ /* 0x008fc800078e02ff */
[-C--:B------:R-:W-:Y:S02]  /*1900*/  IMAD R11, R21, R18.reuse, R11 ;  /* 0x00000012150b7224 */ /* 0x080fe400078e020b */
[----:B------:R-:W-:-:S05]  /*1910*/  IMAD.WIDE.U32 R18, R20, R18, R8 ;  /* 0x0000001214127225 */ /* 0x000fca00078e0008 */
[----:B------:R-:W-:Y:S01]  /*1920*/  IADD3 R19, PT, PT, R19, R11, RZ ;  /* 0x0000000b13137210 */ /* 0x000fe20007ffe0ff */
[----:B----4-:R-:W-:-:S04]  /*1930*/  IMAD R7, R17, R14, RZ ;  /* 0x0000000e11077224 */ /* 0x010fc800078e02ff */
[-C--:B------:R-:W-:Y:S02]  /*1940*/  IMAD R7, R15, R16.reuse, R7 ;  /* 0x000000100f077224 */ /* 0x080fe400078e0207 */
[----:B------:R-:W-:-:S05]  /*1950*/  IMAD.WIDE.U32 R14, R14, R16, R18 ;  /* 0x000000100e0e7225 */ /* 0x000fca00078e0012 */
[----:B------:R-:W-:Y:S01]  /*1960*/  IADD3 R15, PT, PT, R15, R7, RZ ;  /* 0x000000070f0f7210 */ /* 0x000fe20007ffe0ff */
[----:B-----5:R-:W-:-:S04]  /*1970*/  IMAD R7, R29, R26, RZ ;  /* 0x0000001a1d077224 */ /* 0x020fc800078e02ff */
[-C--:B------:R-:W-:Y:S02]  /*1980*/  IMAD R7, R27, R28.reuse, R7 ;  /* 0x0000001c1b077224 */ /* 0x080fe400078e0207 */
[----:B------:R-:W-:-:S05]  /*1990*/  IMAD.WIDE.U32 R22, R26, R28, R14 ;  /* 0x0000001c1a167225 */ /* 0x000fca00078e000e */
[----:B------:R-:W-:Y:S01]  /*19a0*/  IADD3 R23, PT, PT, R23, R7, RZ ;  /* 0x0000000717177210 */ /* 0x000fe20007ffe0ff */
[----:B------:R-:W-:Y:S06]  /*19b0*/  BRA.U UP0, `(.L_x_2) ;  /* 0xffffffe500dc7547 */ /* 0x000fec000b83ffff */
[----:B------:R-:W0:Y:S01]  /*19c0*/  LDCU.64 UR4, c[0x0][0x390] ;  /* 0x00007200ff0477ac */ /* 0x000e220008000a00 */
[----:B------:R-:W-:-:S04]  /*19d0*/  LEA R0, P0, R13, R0, 0xa ;  /* 0x000000000d007211 */ /* 0x000fc800078050ff */
[----:B------:R-:W-:Y:S02]  /*19e0*/  LEA.HI.X R13, R13, RZ, RZ, 0xa, P0 ;  /* 0x000000ff0d0d7211 */ /* 0x000fe400000f54ff */
[----:B0-----:R-:W-:-:S04]  /*19f0*/  LEA R2, P0, R0, UR4, 0x3 ;  /* 0x0000000400027c11 */ /* 0x001fc8000f8018ff */
[----:B------:R-:W-:-:S05]  /*1a00*/  LEA.HI.X R3, R0, UR5, R13, 0x3, P0 ;  /* 0x0000000500037c11 */ /* 0x000fca00080f1c0d */
[----:B------:R-:W-:Y:S01]  /*1a10*/  STG.E.64 desc[UR6][R2.64], R22 ;  /* 0x0000001602007986 */ /* 0x000fe2000c101b06 */
[----:B------:R-:W-:Y:S05]  /*1a20*/  EXIT ;  /* 0x000000000000794d */ /* 0x000fea0003800000 */
.L_x_3:
        /* <DEDUP_REMOVED lines=13> */
.L_x_6:


//--------------------- .nv.shared._Z7kernel2PmS_S_ --------------------------
	.section	.nv.shared._Z7kernel2PmS_S_,"aw",@nobits
	.sectionflags	@""
	.align	8
.nv.shared._Z7kernel2PmS_S_:
	.zero		5120


//--------------------- .nv.shared.reserved.0     --------------------------
	.section	.nv.shared.reserved.0,"aw",@nobits
	.weak		__nv_reservedSMEM_offset_0_alias
	.size		__nv_reservedSMEM_offset_0_alias, 0, 64
	.other		__nv_reservedSMEM_offset_0_alias,@"STO_CUDA_RESERVED_SHARED STV_DEFAULT"
__nv_reservedSMEM_offset_0_alias:
	.zero		0
	.zero		64


//--------------------- .nv.constant0._Z7kernel2PmS_S_ --------------------------
	.section	.nv.constant0._Z7kernel2PmS_S_,"a",@progbits
	.sectionflags	@""
	.align	4
.nv.constant0._Z7kernel2PmS_S_:
	.zero		920


//--------------------- .nv.constant0._Z7kernel1PmS_S_ --------------------------
	.section	.nv.constant0._Z7kernel1PmS_S_,"a",@progbits
	.sectionflags	@""
	.align	4
.nv.constant0._Z7kernel1PmS_S_:
	.zero		920


//--------------------- SYMBOLS --------------------------

	.type		.nv.reservedSmem.offset0,@object
	.size		.nv.reservedSmem.offset0,0x4
	.type		.nv.reservedSmem.cap,@object
	.size		.nv.reservedSmem.cap,0x4
